	.headerflags	@"EF_CUDA_TEXMODE_UNIFIED EF_CUDA_64BIT_ADDRESS EF_CUDA_SM86 EF_CUDA_VIRTUAL_SM(EF_CUDA_SM86)"
	.elftype	@"ET_EXEC"


//--------------------- .nv.info                  --------------------------
	.section	.nv.info,"",@"SHT_CUDA_INFO"
	.align	4


	//----- nvinfo : EIATTR_REGCOUNT
	.align		4
        /*0000*/ 	.byte	0x04, 0x2f
        /*0002*/ 	.short	(.L_1 - .L_0)
	.align		4
.L_0:
        /*0004*/ 	.word	index@(triton_red_fused_addmm_0)
        /*0008*/ 	.word	0x00000024


	//----- nvinfo : EIATTR_MIN_STACK_SIZE
	.align		4
.L_1:
        /*000c*/ 	.byte	0x04, 0x12
        /*000e*/ 	.short	(.L_3 - .L_2)
	.align		4
.L_2:
        /*0010*/ 	.word	index@(triton_red_fused_addmm_0)
        /*0014*/ 	.word	0x00000000


	//----- nvinfo : EIATTR_FRAME_SIZE
	.align		4
.L_3:
        /*0018*/ 	.byte	0x04, 0x11
        /*001a*/ 	.short	(.L_5 - .L_4)
	.align		4
.L_4:
        /*001c*/ 	.word	index@(triton_red_fused_addmm_0)
        /*0020*/ 	.word	0x00000000


	//----- nvinfo : EIATTR_MIN_STACK_SIZE
	.align		4
.L_5:
        /*0024*/ 	.byte	0x04, 0x12
        /*0026*/ 	.short	(.L_7 - .L_6)
	.align		4
.L_6:
        /*0028*/ 	.word	index@(triton_red_fused_addmm_0)
        /*002c*/ 	.word	0x00000000
.L_7:


//--------------------- .nv.info.triton_red_fused_addmm_0 --------------------------
	.section	.nv.info.triton_red_fused_addmm_0,"",@"SHT_CUDA_INFO"
	.sectionflags	@""
	.align	4


	//----- nvinfo : EIATTR_CUDA_API_VERSION
	.align		4
        /*0000*/ 	.byte	0x04, 0x37
        /*0002*/ 	.short	(.L_9 - .L_8)
.L_8:
        /*0004*/ 	.word	0x0000007c


	//----- nvinfo : EIATTR_SW2861232_WAR
	.align		4
.L_9:
        /*0008*/ 	.byte	0x01, 0x35
	.zero		2


	//----- nvinfo : EIATTR_PARAM_CBANK
	.align		4
        /*000c*/ 	.byte	0x04, 0x0a
        /*000e*/ 	.short	(.L_11 - .L_10)
	.align		4
.L_10:
        /*0010*/ 	.word	index@(.nv.constant0.triton_red_fused_addmm_0)
        /*0014*/ 	.short	0x0160
        /*0016*/ 	.short	0x0038


	//----- nvinfo : EIATTR_CBANK_PARAM_SIZE
	.align		4
.L_11:
        /*0018*/ 	.byte	0x03, 0x19
        /*001a*/ 	.short	0x0038


	//----- nvinfo : EIATTR_KPARAM_INFO
	.align		4
        /*001c*/ 	.byte	0x04, 0x17
        /*001e*/ 	.short	(.L_13 - .L_12)
.L_12:
        /*0020*/ 	.word	0x00000000
        /*0024*/ 	.short	0x0007
        /*0026*/ 	.short	0x0030
        /*0028*/ 	.byte	0x00, 0xf4, 0x21, 0x00


	//----- nvinfo : EIATTR_KPARAM_INFO
	.align		4
.L_13:
        /*002c*/ 	.byte	0x04, 0x17
        /*002e*/ 	.short	(.L_15 - .L_14)
.L_14:
        /*0030*/ 	.word	0x00000000
        /*0034*/ 	.short	0x0006
        /*0036*/ 	.short	0x002c
        /*0038*/ 	.byte	0x00, 0xf0, 0x11, 0x00


	//----- nvinfo : EIATTR_KPARAM_INFO
	.align		4
.L_15:
        /*003c*/ 	.byte	0x04, 0x17
        /*003e*/ 	.short	(.L_17 - .L_16)
.L_16:
        /*0040*/ 	.word	0x00000000
        /*0044*/ 	.short	0x0005
        /*0046*/ 	.short	0x0028
        /*0048*/ 	.byte	0x00, 0xf0, 0x11, 0x00


	//----- nvinfo : EIATTR_KPARAM_INFO
	.align		4
.L_17:
        /*004c*/ 	.byte	0x04, 0x17
        /*004e*/ 	.short	(.L_19 - .L_18)
.L_18:
        /*0050*/ 	.word	0x00000000
        /*0054*/ 	.short	0x0004
        /*0056*/ 	.short	0x0020
        /*0058*/ 	.byte	0x00, 0xf4, 0x21, 0x00


	//----- nvinfo : EIATTR_KPARAM_INFO
	.align		4
.L_19:
        /*005c*/ 	.byte	0x04, 0x17
        /*005e*/ 	.short	(.L_21 - .L_20)
.L_20:
        /*0060*/ 	.word	0x00000000
        /*0064*/ 	.short	0x0003
        /*0066*/ 	.short	0x0018
        /*0068*/ 	.byte	0x00, 0xf4, 0x21, 0x00


	//----- nvinfo : EIATTR_KPARAM_INFO
	.align		4
.L_21:
        /*006c*/ 	.byte	0x04, 0x17
        /*006e*/ 	.short	(.L_23 - .L_22)
.L_22:
        /*0070*/ 	.word	0x00000000
        /*0074*/ 	.short	0x0002
        /*0076*/ 	.short	0x0010
        /*0078*/ 	.byte	0x00, 0xf4, 0x21, 0x00


	//----- nvinfo : EIATTR_KPARAM_INFO
	.align		4
.L_23:
        /*007c*/ 	.byte	0x04, 0x17
        /*007e*/ 	.short	(.L_25 - .L_24)
.L_24:
        /*0080*/ 	.word	0x00000000
        /*0084*/ 	.short	0x0001
        /*0086*/ 	.short	0x0008
        /*0088*/ 	.byte	0x00, 0xf4, 0x21, 0x00


	//----- nvinfo : EIATTR_KPARAM_INFO
	.align		4
.L_25:
        /*008c*/ 	.byte	0x04, 0x17
        /*008e*/ 	.short	(.L_27 - .L_26)
.L_26:
        /*0090*/ 	.word	0x00000000
        /*0094*/ 	.short	0x0000
        /*0096*/ 	.short	0x0000
        /*0098*/ 	.byte	0x00, 0xf4, 0x21, 0x00


	//----- nvinfo : EIATTR_MAXREG_COUNT
	.align		4
.L_27:
        /*009c*/ 	.byte	0x03, 0x1b
        /*009e*/ 	.short	0x0080


	//----- nvinfo : EIATTR_COOP_GROUP_MASK_REGIDS
	.align		4
        /*00a0*/ 	.byte	0x04, 0x29
        /*00a2*/ 	.short	(.L_29 - .L_28)


	//   ....[0]....
.L_28:
        /*00a4*/ 	.word	0xffffffff


	//   ....[1]....
        /*00a8*/ 	.word	0xffffffff


	//   ....[2]....
        /*00ac*/ 	.word	0xffffffff


	//   ....[3]....
        /*00b0*/ 	.word	0xffffffff


	//   ....[4]....
        /*00b4*/ 	.word	0xffffffff


	//   ....[5]....
        /*00b8*/ 	.word	0xffffffff


	//   ....[6]....
        /*00bc*/ 	.word	0xffffffff


	//   ....[7]....
        /*00c0*/ 	.word	0xffffffff


	//   ....[8]....
        /*00c4*/ 	.word	0xffffffff


	//   ....[9]....
        /*00c8*/ 	.word	0xffffffff


	//   ....[10]....
        /*00cc*/ 	.word	0xffffffff


	//   ....[11]....
        /*00d0*/ 	.word	0xffffffff


	//----- nvinfo : EIATTR_COOP_GROUP_INSTR_OFFSETS
	.align		4
.L_29:
        /*00d4*/ 	.byte	0x04, 0x28
        /*00d6*/ 	.short	(.L_31 - .L_30)


	//   ....[0]....
.L_30:
        /*00d8*/ 	.word	0x00000830


	//   ....[1]....
        /*00dc*/ 	.word	0x00000840


	//   ....[2]....
        /*00e0*/ 	.word	0x00000870


	//   ....[3]....
        /*00e4*/ 	.word	0x000008a0


	//   ....[4]....
        /*00e8*/ 	.word	0x000008d0


	//   ....[5]....
        /*00ec*/ 	.word	0x00000900


	//   ....[6]....
        /*00f0*/ 	.word	0x00000910


	//   ....[7]....
        /*00f4*/ 	.word	0x00000950


	//   ....[8]....
        /*00f8*/ 	.word	0x000009c0


	//   ....[9]....
        /*00fc*/ 	.word	0x000009f0


	//   ....[10]....
        /*0100*/ 	.word	0x00000a20


	//   ....[11]....
        /*0104*/ 	.word	0x00000b10


	//----- nvinfo : EIATTR_EXIT_INSTR_OFFSETS
	.align		4
.L_31:
        /*0108*/ 	.byte	0x04, 0x1c
        /*010a*/ 	.short	(.L_33 - .L_32)


	//   ....[0]....
.L_32:
        /*010c*/ 	.word	0x00000bc0


	//   ....[1]....
        /*0110*/ 	.word	0x00000c00


	//----- nvinfo : EIATTR_REQNTID
	.align		4
.L_33:
        /*0114*/ 	.byte	0x04, 0x10
        /*0116*/ 	.short	(.L_35 - .L_34)
.L_34:
        /*0118*/ 	.word	0x00000200
        /*011c*/ 	.word	0x00000001
        /*0120*/ 	.word	0x00000001
.L_35:


//--------------------- .nv.callgraph             --------------------------
	.section	.nv.callgraph,"",@"SHT_CUDA_CALLGRAPH"
	.align	4
	.sectionentsize	8
	.align		4
        /*0000*/ 	.word	0x00000000
	.align		4
        /*0004*/ 	.word	0xffffffff
	.align		4
        /*0008*/ 	.word	0x00000000
	.align		4
        /*000c*/ 	.word	0xfffffffe
	.align		4
        /*0010*/ 	.word	0x00000000
	.align		4
        /*0014*/ 	.word	0xfffffffd
	.align		4
        /*0018*/ 	.word	0x00000000
	.align		4
        /*001c*/ 	.word	0xfffffffc


//--------------------- .nv.rel.action            --------------------------
	.section	.nv.rel.action,"",@"SHT_CUDA_RELOCINFO"
	.align	8
	.sectionentsize	8
        /*0000*/ 	.byte	0x73, 0x00, 0x00, 0x00, 0x00, 0x00, 0x00, 0x00, 0x00, 0x00, 0x00, 0x11, 0x25, 0x00, 0x05, 0x36


//--------------------- .nv.constant0.triton_red_fused_addmm_0 --------------------------
	.section	.nv.constant0.triton_red_fused_addmm_0,"a",@progbits
	.sectionflags	@""
	.align	4
.nv.constant0.triton_red_fused_addmm_0:
	.zero		408


//--------------------- .text.triton_red_fused_addmm_0 --------------------------
	.section	.text.triton_red_fused_addmm_0,"ax",@progbits
	.sectionflags	@"SHF_BARRIERS=1"
	.sectioninfo	@"SHI_REGISTERS=36"
	.align	128
        .global         triton_red_fused_addmm_0
        .type           triton_red_fused_addmm_0,@function
        .size           triton_red_fused_addmm_0,(.L_x_2 - triton_red_fused_addmm_0)
        .other          triton_red_fused_addmm_0,@"STO_CUDA_ENTRY STV_DEFAULT"
triton_red_fused_addmm_0:
.text.triton_red_fused_addmm_0:
[----:B------:R-:W-:Y:S02]  /*0000*/  MOV R1, c[0x0][0x28] ;  /* 0x00000a0000017a02 */ /* 0x000fe40000000f00 */
[----:B------:R-:W0:Y:S01]  /*0010*/  S2R R15, SR_TID.X ;  /* 0x00000000000f7919 */ /* 0x000e220000002100 */
[----:B------:R-:W-:Y:S01]  /*0020*/  MOV R17, 0x8 ;  /* 0x0000000800117802 */ /* 0x000fe20000000f00 */
[----:B------:R-:W-:Y:S01]  /*0030*/  IMAD.MOV.U32 R21, RZ, RZ, RZ ;  /* 0x000000ffff157224 */ /* 0x000fe200078e00ff */
[----:B------:R-:W-:Y:S01]  /*0040*/  MOV R20, 0xffffff00 ;  /* 0xffffff0000147802 */ /* 0x000fe20000000f00 */
[----:B------:R-:W1:Y:S01]  /*0050*/  S2R R4, SR_CTAID.X ;  /* 0x0000000000047919 */ /* 0x000e620000002500 */
[----:B------:R-:W-:Y:S01]  /*0060*/  MOV R29, 0xffffffff ;  /* 0xffffffff001d7802 */ /* 0x000fe20000000f00 */
[----:B------:R-:W-:Y:S01]  /*0070*/  CS2R R18, SRZ ;  /* 0x0000000000127805 */ /* 0x000fe2000001ff00 */
[----:B------:R-:W-:Y:S01]  /*0080*/  MOV R14, RZ ;  /* 0x000000ff000e7202 */ /* 0x000fe20000000f00 */
[----:B------:R-:W-:Y:S01]  /*0090*/  CS2R R24, SRZ ;  /* 0x0000000000187805 */ /* 0x000fe2000001ff00 */
[----:B------:R-:W-:Y:S01]  /*00a0*/  MOV R22, RZ ;  /* 0x000000ff00167202 */ /* 0x000fe20000000f00 */
[----:B------:R-:W-:Y:S01]  /*00b0*/  ULDC.64 UR4, c[0x0][0x118] ;  /* 0x0000460000047ab9 */ /* 0x000fe20000000a00 */
[----:B0-----:R-:W-:-:S02]  /*00c0*/  SHF.R.U32.HI R13, RZ, 0x6, R15 ;  /* 0x00000006ff0d7819 */ /* 0x001fc4000001160f */
[C---:B------:R-:W-:Y:S02]  /*00d0*/  LOP3.LUT R16, R15.reuse, 0x3f, RZ, 0xc0, !PT ;  /* 0x0000003f0f107812 */ /* 0x040fe400078ec0ff */
[----:B------:R-:W-:Y:S02]  /*00e0*/  SHF.L.U32 R2, R15, 0x2, RZ ;  /* 0x000000020f027819 */ /* 0x000fe400000006ff */
[----:B------:R-:W-:Y:S01]  /*00f0*/  SGXT.U32 R13, R13, 0x3 ;  /* 0x000000030d0d781a */ /* 0x000fe20000000000 */
[----:B------:R-:W-:Y:S01]  /*0100*/  IMAD.WIDE.U32 R16, R16, R17, c[0x0][0x160] ;  /* 0x0000580010107625 */ /* 0x000fe200078e0011 */
[----:B-1----:R-:W-:Y:S02]  /*0110*/  SHF.L.U32 R0, R4, 0x3, RZ ;  /* 0x0000000304007819 */ /* 0x002fe400000006ff */
[----:B------:R-:W-:Y:S02]  /*0120*/  LOP3.LUT R2, R2, 0xfc, RZ, 0xc0, !PT ;  /* 0x000000fc02027812 */ /* 0x000fe400078ec0ff */
[----:B------:R-:W-:-:S02]  /*0130*/  LEA R23, R4, R13, 0x3 ;  /* 0x0000000d04177211 */ /* 0x000fc400078e18ff */
[----:B------:R-:W-:Y:S02]  /*0140*/  LOP3.LUT R3, R13, R0, RZ, 0xfc, !PT ;  /* 0x000000000d037212 */ /* 0x000fe400078efcff */
[----:B------:R-:W-:Y:S01]  /*0150*/  MOV R12, R16 ;  /* 0x00000010000c7202 */ /* 0x000fe20000000f00 */
[----:B------:R-:W-:Y:S01]  /*0160*/  IMAD R23, R23, 0xc00, R2 ;  /* 0x00000c0017177824 */ /* 0x000fe200078e0202 */
[----:B------:R-:W-:Y:S02]  /*0170*/  ISETP.GE.AND P1, PT, R3, 0x4800, PT ;  /* 0x000048000300780c */ /* 0x000fe40003f26270 */
[----:B------:R-:W-:Y:S02]  /*0180*/  MOV R16, RZ ;  /* 0x000000ff00107202 */ /* 0x000fe40000000f00 */
.L_x_0:
[----:B------:R-:W-:Y:S02]  /*0190*/  MOV R2, R12 ;  /* 0x0000000c00027202 */ /* 0x000fe40000000f00 */
[----:B------:R-:W-:-:S06]  /*01a0*/  MOV R3, R17 ;  /* 0x0000001100037202 */ /* 0x000fcc0000000f00 */
[----:B------:R-:W2:Y:S01]  /*01b0*/  LDG.E.EL.64 R2, [R2.64] ;  /* 0x0000000402027981 */ /* 0x000ea2000c2e1b00 */
[----:B------:R-:W-:Y:S01]  /*01c0*/  IADD3 R11, R23, 0x100, R20 ;  /* 0x00000100170b7810 */ /* 0x000fe20007ffe014 */
[----:B------:R-:W-:Y:S01]  /*01d0*/  CS2R R4, SRZ ;  /* 0x0000000000047805 */ /* 0x000fe2000001ff00 */
[----:B------:R-:W-:Y:S01]  /*01e0*/  MOV R10, 0x2 ;  /* 0x00000002000a7802 */ /* 0x000fe20000000f00 */
[----:B------:R-:W-:-:S04]  /*01f0*/  CS2R R6, SRZ ;  /* 0x0000000000067805 */ /* 0x000fc8000001ff00 */
[----:B------:R-:W-:-:S04]  /*0200*/  IMAD.WIDE R8, R11, R10, c[0x0][0x168] ;  /* 0x00005a000b087625 */ /* 0x000fc800078e020a */
[----:B------:R-:W-:Y:S01]  /*0210*/  IMAD.WIDE R10, R11, R10, c[0x0][0x170] ;  /* 0x00005c000b0a7625 */ /* 0x000fe200078e020a */
[----:B------:R0:W3:Y:S04]  /*0220*/  @!P1 LDG.E.EF.64 R4, [R8.64] ;  /* 0x0000000408049981 */ /* 0x0000e8000c0e1b00 */
[----:B------:R1:W4:Y:S01]  /*0230*/  @!P1 LDG.E.EF.64 R6, [R10.64] ;  /* 0x000000040a069981 */ /* 0x000322000c0e1b00 */
[C---:B--2---:R-:W-:Y:S01]  /*0240*/  SHF.L.U32 R27, R2.reuse, 0x10, RZ ;  /* 0x00000010021b7819 */ /* 0x044fe200000006ff */
[C---:B------:R-:W-:Y:S01]  /*0250*/  IMAD.U32 R28, R3.reuse, 0x10000, RZ ;  /* 0x00010000031c7824 */ /* 0x040fe200078e00ff */
[----:B------:R-:W-:Y:S02]  /*0260*/  PRMT R26, R2, 0x7632, R26 ;  /* 0x00007632021a7816 */ /* 0x000fe4000000001a */
[----:B------:R-:W-:Y:S01]  /*0270*/  PRMT R3, R3, 0x7632, R3 ;  /* 0x0000763203037816 */ /* 0x000fe20000000003 */
[----:B------:R-:W-:Y:S01]  /*0280*/  FADD R2, RZ, -R27 ;  /* 0x8000001bff027221 */ /* 0x000fe20000000000 */
[----:B------:R-:W-:Y:S01]  /*0290*/  SHF.L.U32 R26, R26, 0x10, RZ ;  /* 0x000000101a1a7819 */ /* 0x000fe200000006ff */
[----:B------:R-:W-:Y:S01]  /*02a0*/  FADD R30, RZ, -R28 ;  /* 0x8000001cff1e7221 */ /* 0x000fe20000000000 */
[----:B------:R-:W-:Y:S01]  /*02b0*/  SHF.L.U32 R3, R3, 0x10, RZ ;  /* 0x0000001003037819 */ /* 0x000fe200000006ff */
[----:B------:R-:W-:-:S02]  /*02c0*/  FMUL R31, R2, 1.4426950216293334961 ;  /* 0x3fb8aa3b021f7820 */ /* 0x000fc40000400000 */
[----:B------:R-:W-:Y:S01]  /*02d0*/  FADD R2, RZ, -R26 ;  /* 0x8000001aff027221 */ /* 0x000fe20000000000 */
[----:B------:R-:W-:Y:S02]  /*02e0*/  FMUL R30, R30, 1.4426950216293334961 ;  /* 0x3fb8aa3b1e1e7820 */ /* 0x000fe40000400000 */
[----:B------:R-:W-:Y:S01]  /*02f0*/  FSETP.GEU.AND P0, PT, R31, -126, PT ;  /* 0xc2fc00001f00780b */ /* 0x000fe20003f0e000 */
[----:B0-----:R-:W-:Y:S01]  /*0300*/  FMUL R8, R2, 1.4426950216293334961 ;  /* 0x3fb8aa3b02087820 */ /* 0x001fe20000400000 */
[----:B------:R-:W-:Y:S01]  /*0310*/  FADD R2, RZ, -R3 ;  /* 0x80000003ff027221 */ /* 0x000fe20000000000 */
[----:B------:R-:W-:-:S03]  /*0320*/  FSETP.GEU.AND P4, PT, R30, -126, PT ;  /* 0xc2fc00001e00780b */ /* 0x000fc60003f8e000 */
[----:B-1----:R-:W-:Y:S01]  /*0330*/  FMUL R11, R2, 1.4426950216293334961 ;  /* 0x3fb8aa3b020b7820 */ /* 0x002fe20000400000 */
[----:B------:R-:W-:-:S04]  /*0340*/  FSETP.GEU.AND P2, PT, R8, -126, PT ;  /* 0xc2fc00000800780b */ /* 0x000fc80003f4e000 */
[----:B------:R-:W-:Y:S02]  /*0350*/  FSETP.GEU.AND P3, PT, R11, -126, PT ;  /* 0xc2fc00000b00780b */ /* 0x000fe40003f6e000 */
[----:B------:R-:W-:-:S03]  /*0360*/  @!P0 FMUL R31, R31, 0.5 ;  /* 0x3f0000001f1f8820 */ /* 0x000fc60000400000 */
[----:B------:R-:W-:Y:S01]  /*0370*/  @!P4 FMUL R30, R30, 0.5 ;  /* 0x3f0000001e1ec820 */ /* 0x000fe20000400000 */
[----:B------:R-:W0:Y:S03]  /*0380*/  MUFU.EX2 R2, R31 ;  /* 0x0000001f00027308 */ /* 0x000e260000000800 */
[----:B------:R-:W-:-:S04]  /*0390*/  @!P2 FMUL R8, R8, 0.5 ;  /* 0x3f0000000808a820 */ /* 0x000fc80000400000 */
[----:B------:R-:W-:Y:S01]  /*03a0*/  @!P3 FMUL R11, R11, 0.5 ;  /* 0x3f0000000b0bb820 */ /* 0x000fe20000400000 */
[----:B------:R-:W1:Y:S08]  /*03b0*/  MUFU.EX2 R10, R30 ;  /* 0x0000001e000a7308 */ /* 0x000e700000000800 */
[----:B------:R-:W2:Y:S01]  /*03c0*/  MUFU.EX2 R9, R8 ;  /* 0x0000000800097308 */ /* 0x000ea20000000800 */
[----:B0-----:R-:W-:-:S04]  /*03d0*/  @!P0 FMUL R2, R2, R2 ;  /* 0x0000000202028220 */ /* 0x001fc80000400000 */
[----:B------:R-:W-:-:S03]  /*03e0*/  FADD R2, R2, 1 ;  /* 0x3f80000002027421 */ /* 0x000fc60000000000 */
[----:B------:R-:W0:Y:S01]  /*03f0*/  MUFU.EX2 R32, R11 ;  /* 0x0000000b00207308 */ /* 0x000e220000000800 */
[----:B-1----:R-:W-:-:S04]  /*0400*/  @!P4 FMUL R10, R10, R10 ;  /* 0x0000000a0a0ac220 */ /* 0x002fc80000400000 */
[----:B------:R-:W-:Y:S01]  /*0410*/  FADD R31, R10, 1 ;  /* 0x3f8000000a1f7421 */ /* 0x000fe20000000000 */
[----:B--2---:R-:W-:Y:S01]  /*0420*/  @!P2 FMUL R9, R9, R9 ;  /* 0x000000090909a220 */ /* 0x004fe20000400000 */
[----:B------:R-:W-:-:S03]  /*0430*/  FSETP.GT.AND P2, PT, R2, 8.50705917302346158658e+37, PT ;  /* 0x7e8000000200780b */ /* 0x000fc60003f44000 */
[----:B------:R-:W-:Y:S01]  /*0440*/  FSETP.GT.AND P0, PT, R31, 8.50705917302346158658e+37, PT ;  /* 0x7e8000001f00780b */ /* 0x000fe20003f04000 */
[----:B------:R-:W-:Y:S01]  /*0450*/  FADD R10, R9, 1 ;  /* 0x3f800000090a7421 */ /* 0x000fe20000000000 */
[----:B------:R-:W-:Y:S01]  /*0460*/  MOV R9, 0x3e800000 ;  /* 0x3e80000000097802 */ /* 0x000fe20000000f00 */
[----:B0-----:R-:W-:-:S03]  /*0470*/  @!P3 FMUL R32, R32, R32 ;  /* 0x000000202020b220 */ /* 0x001fc60000400000 */
[----:B------:R-:W-:Y:S02]  /*0480*/  FSETP.GT.AND P3, PT, R10, 8.50705917302346158658e+37, PT ;  /* 0x7e8000000a00780b */ /* 0x000fe40003f64000 */
[C---:B------:R-:W-:Y:S01]  /*0490*/  FSEL R11, R9.reuse, 1, P2 ;  /* 0x3f800000090b7808 */ /* 0x040fe20001000000 */
[----:B------:R-:W-:Y:S01]  /*04a0*/  FADD R8, R32, 1 ;  /* 0x3f80000020087421 */ /* 0x000fe20000000000 */
[----:B------:R-:W-:Y:S01]  /*04b0*/  FSEL R30, R9, 1, P0 ;  /* 0x3f800000091e7808 */ /* 0x000fe20000000000 */
[----:B------:R-:W-:Y:S01]  /*04c0*/  @P2 FMUL R2, R2, 0.25 ;  /* 0x3e80000002022820 */ /* 0x000fe20000400000 */
[----:B------:R-:W-:Y:S01]  /*04d0*/  IADD3 R12, P2, R12, 0x200, RZ ;  /* 0x000002000c0c7810 */ /* 0x000fe20007f5e0ff */
[----:B------:R-:W-:Y:S01]  /*04e0*/  @P0 FMUL R31, R31, 0.25 ;  /* 0x3e8000001f1f0820 */ /* 0x000fe20000400000 */
[----:B------:R-:W-:Y:S02]  /*04f0*/  FSETP.GT.AND P4, PT, R8, 8.50705917302346158658e+37, PT ;  /* 0x7e8000000800780b */ /* 0x000fe40003f84000 */
[----:B------:R-:W-:Y:S01]  /*0500*/  IADD3 R20, P0, R20, 0x100, RZ ;  /* 0x0000010014147810 */ /* 0x000fe20007f1e0ff */
[----:B------:R-:W0:Y:S01]  /*0510*/  MUFU.RCP R2, R2 ;  /* 0x0000000200027308 */ /* 0x000e220000001000 */
[----:B------:R-:W-:Y:S01]  /*0520*/  IADD3.X R17, RZ, R17, RZ, P2, !PT ;  /* 0x00000011ff117210 */ /* 0x000fe200017fe4ff */
[----:B------:R-:W-:-:S02]  /*0530*/  @P3 FMUL R10, R10, 0.25 ;  /* 0x3e8000000a0a3820 */ /* 0x000fc40000400000 */
[----:B------:R-:W-:Y:S01]  /*0540*/  IMAD.X R29, RZ, RZ, R29, P0 ;  /* 0x000000ffff1d7224 */ /* 0x000fe200000e061d */
[----:B------:R-:W-:-:S03]  /*0550*/  ISETP.GE.U32.AND P0, PT, R20, 0xb00, PT ;  /* 0x00000b001400780c */ /* 0x000fc60003f06070 */
[----:B------:R-:W1:Y:S01]  /*0560*/  MUFU.RCP R31, R31 ;  /* 0x0000001f001f7308 */ /* 0x000e620000001000 */
[----:B------:R-:W-:Y:S01]  /*0570*/  ISETP.GE.U32.AND.EX P0, PT, R29, RZ, PT, P0 ;  /* 0x000000ff1d00720c */ /* 0x000fe20003f06100 */
[----:B------:R-:W-:-:S06]  /*0580*/  @P4 FMUL R8, R8, 0.25 ;  /* 0x3e80000008084820 */ /* 0x000fcc0000400000 */
[----:B------:R-:W2:Y:S01]  /*0590*/  MUFU.RCP R10, R10 ;  /* 0x0000000a000a7308 */ /* 0x000ea20000001000 */
[----:B0-----:R-:W-:Y:S01]  /*05a0*/  FMUL R2, R2, R11 ;  /* 0x0000000b02027220 */ /* 0x001fe20000400000 */
[----:B------:R-:W-:-:S03]  /*05b0*/  FSEL R11, R9, 1, P3 ;  /* 0x3f800000090b7808 */ /* 0x000fc60001800000 */
[----:B------:R-:W-:-:S03]  /*05c0*/  FMUL R2, R27, R2 ;  /* 0x000000021b027220 */ /* 0x000fc60000400000 */
[----:B------:R-:W0:Y:S01]  /*05d0*/  MUFU.RCP R8, R8 ;  /* 0x0000000800087308 */ /* 0x000e220000001000 */
[----:B-1----:R-:W-:Y:S01]  /*05e0*/  FMUL R33, R31, R30 ;  /* 0x0000001e1f217220 */ /* 0x002fe20000400000 */
[----:B------:R-:W-:Y:S02]  /*05f0*/  FSEL R31, R9, 1, P4 ;  /* 0x3f800000091f7808 */ /* 0x000fe40002000000 */
[C---:B---3--:R-:W-:Y:S01]  /*0600*/  SHF.L.U32 R9, R5.reuse, 0x10, RZ ;  /* 0x0000001005097819 */ /* 0x048fe200000006ff */
[----:B------:R-:W-:Y:S01]  /*0610*/  FMUL R33, R28, R33 ;  /* 0x000000211c217220 */ /* 0x000fe20000400000 */
[----:B------:R-:W-:Y:S01]  /*0620*/  PRMT R5, R5, 0x7632, R5 ;  /* 0x0000763205057816 */ /* 0x000fe20000000005 */
[----:B--2---:R-:W-:Y:S01]  /*0630*/  FMUL R27, R10, R11 ;  /* 0x0000000b0a1b7220 */ /* 0x004fe20000400000 */
[----:B----4-:R-:W-:Y:S01]  /*0640*/  SHF.L.U32 R11, R7, 0x10, RZ ;  /* 0x00000010070b7819 */ /* 0x010fe200000006ff */
[----:B------:R-:W-:Y:S01]  /*0650*/  @!P1 FFMA R24, R9, R33, R24 ;  /* 0x0000002109189223 */ /* 0x000fe20000000018 */
[----:B------:R-:W-:Y:S01]  /*0660*/  PRMT R7, R7, 0x7632, R7 ;  /* 0x0000763207077816 */ /* 0x000fe20000000007 */
[----:B------:R-:W-:Y:S01]  /*0670*/  FMUL R27, R26, R27 ;  /* 0x0000001b1a1b7220 */ /* 0x000fe20000400000 */
[----:B------:R-:W-:Y:S01]  /*0680*/  SHF.L.U32 R9, R6, 0x10, RZ ;  /* 0x0000001006097819 */ /* 0x000fe200000006ff */
[----:B------:R-:W-:Y:S01]  /*0690*/  @!P1 FFMA R22, R11, R33, R22 ;  /* 0x000000210b169223 */ /* 0x000fe20000000016 */
[----:B------:R-:W-:Y:S01]  /*06a0*/  SHF.L.U32 R5, R5, 0x10, RZ ;  /* 0x0000001005057819 */ /* 0x000fe200000006ff */
[----:B0-----:R-:W-:Y:S01]  /*06b0*/  FMUL R10, R8, R31 ;  /* 0x0000001f080a7220 */ /* 0x001fe20000400000 */
[C---:B------:R-:W-:Y:S01]  /*06c0*/  SHF.L.U32 R8, R4.reuse, 0x10, RZ ;  /* 0x0000001004087819 */ /* 0x040fe200000006ff */
[----:B------:R-:W-:Y:S01]  /*06d0*/  @!P1 FFMA R14, R9, R2, R14 ;  /* 0x00000002090e9223 */ /* 0x000fe2000000000e */
[----:B------:R-:W-:Y:S01]  /*06e0*/  PRMT R4, R4, 0x7632, R4 ;  /* 0x0000763204047816 */ /* 0x000fe20000000004 */
[----:B------:R-:W-:-:S02]  /*06f0*/  FMUL R10, R3, R10 ;  /* 0x0000000a030a7220 */ /* 0x000fc40000400000 */
[----:B------:R-:W-:Y:S01]  /*0700*/  @!P1 FFMA R25, R8, R2, R25 ;  /* 0x0000000208199223 */ /* 0x000fe20000000019 */
[----:B------:R-:W-:Y:S01]  /*0710*/  PRMT R8, R6, 0x7632, R8 ;  /* 0x0000763206087816 */ /* 0x000fe20000000008 */
[-C--:B------:R-:W-:Y:S01]  /*0720*/  @!P1 FFMA R16, R5, R10.reuse, R16 ;  /* 0x0000000a05109223 */ /* 0x080fe20000000010 */
[----:B------:R-:W-:Y:S02]  /*0730*/  SHF.L.U32 R6, R7, 0x10, RZ ;  /* 0x0000001007067819 */ /* 0x000fe400000006ff */
[----:B------:R-:W-:Y:S02]  /*0740*/  SHF.L.U32 R3, R4, 0x10, RZ ;  /* 0x0000001004037819 */ /* 0x000fe400000006ff */
[----:B------:R-:W-:Y:S01]  /*0750*/  SHF.L.U32 R8, R8, 0x10, RZ ;  /* 0x0000001008087819 */ /* 0x000fe200000006ff */
[----:B------:R-:W-:Y:S02]  /*0760*/  @!P1 FFMA R19, R6, R10, R19 ;  /* 0x0000000a06139223 */ /* 0x000fe40000000013 */
[----:B------:R-:W-:-:S02]  /*0770*/  @!P1 FFMA R18, R3, R27, R18 ;  /* 0x0000001b03129223 */ /* 0x000fc40000000012 */
[----:B------:R-:W-:Y:S01]  /*0780*/  @!P1 FFMA R21, R8, R27, R21 ;  /* 0x0000001b08159223 */ /* 0x000fe20000000015 */
[----:B------:R-:W-:Y:S05]  /*0790*/  @!P0 BRA `(.L_x_0) ;  /* 0xfffff9f000008947 */ /* 0x000fea000383ffff */
[----:B------:R-:W-:Y:S01]  /*07a0*/  FADD R25, R25, R18 ;  /* 0x0000001219197221 */ /* 0x000fe20000000000 */
[C---:B------:R-:W-:Y:S01]  /*07b0*/  LOP3.LUT P1, RZ, R15.reuse, 0x1f, RZ, 0xc0, !PT ;  /* 0x0000001f0fff7812 */ /* 0x040fe2000782c0ff */
[----:B------:R-:W-:Y:S01]  /*07c0*/  FADD R21, R14, R21 ;  /* 0x000000150e157221 */ /* 0x000fe20000000000 */
[----:B------:R-:W-:Y:S01]  /*07d0*/  ISETP.GE.AND P2, PT, R15, 0x10, PT ;  /* 0x000000100f00780c */ /* 0x000fe20003f46270 */
[----:B------:R-:W-:Y:S01]  /*07e0*/  FADD R25, R24, R25 ;  /* 0x0000001918197221 */ /* 0x000fe20000000000 */
[----:B------:R-:W-:Y:S01]  /*07f0*/  LOP3.LUT R0, R0, 0x7, R15, 0xf8, !PT ;  /* 0x0000000700007812 */ /* 0x000fe200078ef80f */
[----:B------:R-:W-:Y:S02]  /*0800*/  FADD R22, R22, R21 ;  /* 0x0000001516167221 */ /* 0x000fe40000000000 */
[----:B------:R-:W-:Y:S02]  /*0810*/  FADD R25, R16, R25 ;  /* 0x0000001910197221 */ /* 0x000fe40000000000 */
[----:B------:R-:W-:-:S03]  /*0820*/  FADD R22, R19, R22 ;  /* 0x0000001613167221 */ /* 0x000fc60000000000 */
[----:B------:R-:W0:Y:S04]  /*0830*/  SHFL.BFLY PT, R4, R25, 0x10, 0x1f ;  /* 0x0e001f0019047f89 */ /* 0x000e2800000e0000 */
[----:B------:R-:W1:Y:S01]  /*0840*/  SHFL.BFLY PT, R9, R22, 0x10, 0x1f ;  /* 0x0e001f0016097f89 */ /* 0x000e6200000e0000 */
[----:B0-----:R-:W-:Y:S01]  /*0850*/  FADD R4, R25, R4 ;  /* 0x0000000419047221 */ /* 0x001fe20000000000 */
[----:B-1----:R-:W-:-:S04]  /*0860*/  FADD R9, R22, R9 ;  /* 0x0000000916097221 */ /* 0x002fc80000000000 */
[----:B------:R-:W0:Y:S02]  /*0870*/  SHFL.BFLY PT, R3, R4, 0x8, 0x1f ;  /* 0x0d001f0004037f89 */ /* 0x000e2400000e0000 */
[----:B0-----:R-:W-:Y:S01]  /*0880*/  FADD R3, R4, R3 ;  /* 0x0000000304037221 */ /* 0x001fe20000000000 */
[----:B------:R-:W-:-:S04]  /*0890*/  SHF.L.U32 R4, R13, 0x3, RZ ;  /* 0x000000030d047819 */ /* 0x000fc800000006ff */
[----:B------:R-:W0:Y:S02]  /*08a0*/  SHFL.BFLY PT, R6, R3, 0x4, 0x1f ;  /* 0x0c801f0003067f89 */ /* 0x000e2400000e0000 */
[----:B0-----:R-:W-:Y:S01]  /*08b0*/  FADD R6, R3, R6 ;  /* 0x0000000603067221 */ /* 0x001fe20000000000 */
[----:B------:R-:W-:-:S04]  /*08c0*/  SHF.R.U32.HI R3, RZ, 0x3, R15 ;  /* 0x00000003ff037819 */ /* 0x000fc8000001160f */
[----:B------:R-:W0:Y:S01]  /*08d0*/  SHFL.BFLY PT, R5, R6, 0x2, 0x1f ;  /* 0x0c401f0006057f89 */ /* 0x000e2200000e0000 */
[----:B------:R-:W-:Y:S01]  /*08e0*/  LOP3.LUT R3, R4, 0x4, R3, 0xf8, !PT ;  /* 0x0000000404037812 */ /* 0x000fe200078ef803 */
[----:B0-----:R-:W-:Y:S02]  /*08f0*/  FADD R5, R6, R5 ;  /* 0x0000000506057221 */ /* 0x001fe40000000000 */
[----:B------:R-:W0:Y:S04]  /*0900*/  SHFL.BFLY PT, R6, R9, 0x8, 0x1f ;  /* 0x0d001f0009067f89 */ /* 0x000e2800000e0000 */
[----:B------:R-:W1:Y:S01]  /*0910*/  SHFL.BFLY PT, R8, R5, 0x1, 0x1f ;  /* 0x0c201f0005087f89 */ /* 0x000e6200000e0000 */
[----:B0-----:R-:W-:Y:S01]  /*0920*/  FADD R10, R9, R6 ;  /* 0x00000006090a7221 */ /* 0x001fe20000000000 */
[----:B-1----:R-:W-:Y:S01]  /*0930*/  FADD R8, R5, R8 ;  /* 0x0000000805087221 */ /* 0x002fe20000000000 */
[----:B------:R-:W-:-:S03]  /*0940*/  LOP3.LUT R5, R15, 0x1, RZ, 0xc0, !PT ;  /* 0x000000010f057812 */ /* 0x000fc600078ec0ff */
[----:B------:R-:W0:Y:S01]  /*0950*/  SHFL.BFLY PT, R11, R10, 0x4, 0x1f ;  /* 0x0c801f000a0b7f89 */ /* 0x000e2200000e0000 */
[----:B------:R-:W-:-:S03]  /*0960*/  ISETP.NE.U32.AND P0, PT, R5, 0x1, PT ;  /* 0x000000010500780c */ /* 0x000fc60003f05070 */
[----:B------:R-:W-:Y:S04]  /*0970*/  @!P1 STS [R3], R8 ;  /* 0x0000000803009388 */ /* 0x000fe80000000800 */
[----:B------:R-:W-:Y:S01]  /*0980*/  BAR.SYNC.DEFER_BLOCKING 0x0 ;  /* 0x0000000000007b1d */ /* 0x000fe20000010000 */
[----:B------:R-:W-:Y:S01]  /*0990*/  ISETP.LT.AND P0, PT, R15, 0x10, P0 ;  /* 0x000000100f00780c */ /* 0x000fe20000701270 */
[----:B0-----:R-:W-:Y:S01]  /*09a0*/  FADD R11, R10, R11 ;  /* 0x0000000b0a0b7221 */ /* 0x001fe20000000000 */
[----:B------:R-:W-:-:S04]  /*09b0*/  IMAD R10, R13, -0x4, R4 ;  /* 0xfffffffc0d0a7824 */ /* 0x000fc800078e0204 */
[----:B------:R-:W0:Y:S04]  /*09c0*/  SHFL.BFLY PT, R12, R11, 0x2, 0x1f ;  /* 0x0c401f000b0c7f89 */ /* 0x000e2800000e0000 */
[----:B------:R-:W1:Y:S01]  /*09d0*/  @!P2 LDS R7, [R15.X4] ;  /* 0x000000000f07a984 */ /* 0x000e620000004800 */
[----:B0-----:R-:W-:-:S03]  /*09e0*/  FADD R12, R11, R12 ;  /* 0x0000000c0b0c7221 */ /* 0x001fc60000000000 */
[----:B-1----:R-:W0:Y:S02]  /*09f0*/  SHFL.BFLY PT, R6, R7, 0x1, 0x1f ;  /* 0x0c201f0007067f89 */ /* 0x002e2400000e0000 */
[----:B0-----:R-:W-:Y:S01]  /*0a00*/  FADD R8, R7, R6 ;  /* 0x0000000607087221 */ /* 0x001fe20000000000 */
[----:B------:R-:W-:Y:S01]  /*0a10*/  LOP3.LUT R6, R15, 0x7, RZ, 0xc0, !PT ;  /* 0x000000070f067812 */ /* 0x000fe200078ec0ff */
[----:B------:R-:W0:Y:S04]  /*0a20*/  SHFL.BFLY PT, R7, R12, 0x1, 0x1f ;  /* 0x0c201f000c077f89 */ /* 0x000e2800000e0000 */
[----:B------:R-:W-:Y:S04]  /*0a30*/  @P0 STS [R15.X4], R8 ;  /* 0x000000080f000388 */ /* 0x000fe80000004800 */
[----:B------:R-:W-:Y:S01]  /*0a40*/  BAR.SYNC.DEFER_BLOCKING 0x0 ;  /* 0x0000000000007b1d */ /* 0x000fe20000010000 */
[----:B0-----:R-:W-:-:S05]  /*0a50*/  FADD R4, R12, R7 ;  /* 0x000000070c047221 */ /* 0x001fca0000000000 */
[----:B------:R-:W0:Y:S04]  /*0a60*/  LDS R5, [R13.X8] ;  /* 0x000000000d057984 */ /* 0x000e280000008800 */
[----:B------:R-:W-:Y:S06]  /*0a70*/  BAR.SYNC.DEFER_BLOCKING 0x0 ;  /* 0x0000000000007b1d */ /* 0x000fec0000010000 */
[----:B0-----:R-:W-:Y:S04]  /*0a80*/  STS [R10], R5 ;  /* 0x000000050a007388 */ /* 0x001fe80000000800 */
[----:B------:R-:W-:Y:S06]  /*0a90*/  BAR.SYNC.DEFER_BLOCKING 0x0 ;  /* 0x0000000000007b1d */ /* 0x000fec0000010000 */
[----:B------:R-:W-:Y:S04]  /*0aa0*/  LDS R7, [R6.X4] ;  /* 0x0000000006077984 */ /* 0x000fe80000004800 */
[----:B------:R-:W-:Y:S06]  /*0ab0*/  BAR.SYNC.DEFER_BLOCKING 0x0 ;  /* 0x0000000000007b1d */ /* 0x000fec0000010000 */
[----:B------:R0:W-:Y:S04]  /*0ac0*/  @!P1 STS [R3], R4 ;  /* 0x0000000403009388 */ /* 0x0001e80000000800 */
[----:B------:R-:W-:Y:S01]  /*0ad0*/  BAR.SYNC.DEFER_BLOCKING 0x0 ;  /* 0x0000000000007b1d */ /* 0x000fe20000010000 */
[----:B0-----:R-:W-:-:S05]  /*0ae0*/  MOV R3, 0x4 ;  /* 0x0000000400037802 */ /* 0x001fca0000000f00 */
[----:B------:R-:W-:Y:S01]  /*0af0*/  IMAD.WIDE R4, R0, R3, c[0x0][0x178] ;  /* 0x00005e0000047625 */ /* 0x000fe200078e0203 */
[----:B------:R-:W0:Y:S04]  /*0b00*/  @!P2 LDS R2, [R15.X4] ;  /* 0x000000000f02a984 */ /* 0x000e280000004800 */
[----:B0-----:R-:W0:Y:S02]  /*0b10*/  SHFL.BFLY PT, R9, R2, 0x1, 0x1f ;  /* 0x0c201f0002097f89 */ /* 0x001e2400000e0000 */
[----:B0-----:R-:W-:-:S05]  /*0b20*/  FADD R8, R2, R9 ;  /* 0x0000000902087221 */ /* 0x001fca0000000000 */
[----:B------:R-:W-:Y:S04]  /*0b30*/  @P0 STS [R15.X4], R8 ;  /* 0x000000080f000388 */ /* 0x000fe80000004800 */
[----:B------:R-:W-:Y:S01]  /*0b40*/  BAR.SYNC.DEFER_BLOCKING 0x0 ;  /* 0x0000000000007b1d */ /* 0x000fe20000010000 */
[----:B------:R-:W-:-:S04]  /*0b50*/  LOP3.LUT P0, RZ, R15, 0x1f8, RZ, 0xc0, !PT ;  /* 0x000001f80fff7812 */ /* 0x000fc8000780c0ff */
[----:B------:R-:W-:Y:S01]  /*0b60*/  ISETP.LT.AND P0, PT, R0, 0x4800, !P0 ;  /* 0x000048000000780c */ /* 0x000fe20004701270 */
[----:B------:R-:W0:Y:S04]  /*0b70*/  LDS R13, [R13.X8] ;  /* 0x000000000d0d7984 */ /* 0x000e280000008800 */
[----:B------:R-:W-:Y:S06]  /*0b80*/  BAR.SYNC.DEFER_BLOCKING 0x0 ;  /* 0x0000000000007b1d */ /* 0x000fec0000010000 */
[----:B0-----:R0:W-:Y:S04]  /*0b90*/  STS [R10], R13 ;  /* 0x0000000d0a007388 */ /* 0x0011e80000000800 */
[----:B------:R-:W-:Y:S06]  /*0ba0*/  BAR.SYNC.DEFER_BLOCKING 0x0 ;  /* 0x0000000000007b1d */ /* 0x000fec0000010000 */
[----:B------:R0:W-:Y:S01]  /*0bb0*/  @P0 STG.E [R4.64], R7 ;  /* 0x0000000704000986 */ /* 0x0001e2000c101904 */
[----:B------:R-:W-:Y:S05]  /*0bc0*/  @!P0 EXIT ;  /* 0x000000000000894d */ /* 0x000fea0003800000 */
[----:B0-----:R-:W0:Y:S01]  /*0bd0*/  LDS R5, [R6.X4] ;  /* 0x0000000006057984 */ /* 0x001e220000004800 */
[----:B------:R-:W-:-:S05]  /*0be0*/  IMAD.WIDE R2, R0, R3, c[0x0][0x180] ;  /* 0x0000600000027625 */ /* 0x000fca00078e0203 */
[----:B0-----:R-:W-:Y:S01]  /*0bf0*/  STG.E [R2.64], R5 ;  /* 0x0000000502007986 */ /* 0x001fe2000c101904 */
[----:B------:R-:W-:Y:S05]  /*0c00*/  EXIT ;  /* 0x000000000000794d */ /* 0x000fea0003800000 */
.L_x_1:
[----:B------:R-:W-:-:S00]  /*0c10*/  BRA `(.L_x_1) ;  /* 0xfffffff000007947 */ /* 0x000fc0000383ffff */
[----:B------:R-:W-:-:S00]  /*0c20*/  NOP ;  /* 0x0000000000007918 */ /* 0x000fc00000000000 */
        /* <DEDUP_REMOVED lines=13> */
.L_x_2:


//--------------------- .nv.shared.triton_red_fused_addmm_0 --------------------------
	.section	.nv.shared.triton_red_fused_addmm_0,"aw",@nobits
	.sectionflags	@""
	.align	16
